	.headerflags	@"EF_CUDA_TEXMODE_UNIFIED EF_CUDA_64BIT_ADDRESS EF_CUDA_ACCELERATORS EF_CUDA_SM90 EF_CUDA_VIRTUAL_SM(EF_CUDA_SM90)"
	.elftype	@"ET_EXEC"


//--------------------- .nv.info                  --------------------------
	.section	.nv.info,"",@"SHT_CUDA_INFO"
	.align	4


	//----- nvinfo : EIATTR_REGCOUNT
	.align		4
        /*0000*/ 	.byte	0x04, 0x2f
        /*0002*/ 	.short	(.L_3 - .L_2)
	.align		4
.L_2:
        /*0004*/ 	.word	index@(triton_poi_fused__native_batch_norm_legit_no_training_convolution_relu_0)
        /*0008*/ 	.word	0x0000001a


	//----- nvinfo : EIATTR_MIN_STACK_SIZE
	.align		4
.L_3:
        /*000c*/ 	.byte	0x04, 0x12
        /*000e*/ 	.short	(.L_5 - .L_4)
	.align		4
.L_4:
        /*0010*/ 	.word	index@(triton_poi_fused__native_batch_norm_legit_no_training_convolution_relu_0)
        /*0014*/ 	.word	0x00000000


	//----- nvinfo : EIATTR_FRAME_SIZE
	.align		4
.L_5:
        /*0018*/ 	.byte	0x04, 0x11
        /*001a*/ 	.short	(.L_7 - .L_6)
	.align		4
.L_6:
        /*001c*/ 	.word	index@(triton_poi_fused__native_batch_norm_legit_no_training_convolution_relu_0)
        /*0020*/ 	.word	0x00000000


	//----- nvinfo : EIATTR_MIN_STACK_SIZE
	.align		4
.L_7:
        /*0024*/ 	.byte	0x04, 0x12
        /*0026*/ 	.short	(.L_9 - .L_8)
	.align		4
.L_8:
        /*0028*/ 	.word	index@(triton_poi_fused__native_batch_norm_legit_no_training_convolution_relu_0)
        /*002c*/ 	.word	0x00000000
.L_9:


//--------------------- .nv.info.triton_poi_fused__native_batch_norm_legit_no_training_convolution_relu_0 --------------------------
	.section	.nv.info.triton_poi_fused__native_batch_norm_legit_no_training_convolution_relu_0,"",@"SHT_CUDA_INFO"
	.sectionflags	@""
	.align	4


	//----- nvinfo : EIATTR_CUDA_API_VERSION
	.align		4
        /*0000*/ 	.byte	0x04, 0x37
        /*0002*/ 	.short	(.L_11 - .L_10)
.L_10:
        /*0004*/ 	.word	0x0000007c


	//----- nvinfo : EIATTR_KPARAM_INFO
	.align		4
.L_11:
        /*0008*/ 	.byte	0x04, 0x17
        /*000a*/ 	.short	(.L_13 - .L_12)
.L_12:
        /*000c*/ 	.word	0x00000000
        /*0010*/ 	.short	0x0007
        /*0012*/ 	.short	0x0038
        /*0014*/ 	.byte	0x00, 0xf0, 0x11, 0x00


	//----- nvinfo : EIATTR_KPARAM_INFO
	.align		4
.L_13:
        /*0018*/ 	.byte	0x04, 0x17
        /*001a*/ 	.short	(.L_15 - .L_14)
.L_14:
        /*001c*/ 	.word	0x00000000
        /*0020*/ 	.short	0x0006
        /*0022*/ 	.short	0x0030
        /*0024*/ 	.byte	0x00, 0xf4, 0x21, 0x00


	//----- nvinfo : EIATTR_KPARAM_INFO
	.align		4
.L_15:
        /*0028*/ 	.byte	0x04, 0x17
        /*002a*/ 	.short	(.L_17 - .L_16)
.L_16:
        /*002c*/ 	.word	0x00000000
        /*0030*/ 	.short	0x0005
        /*0032*/ 	.short	0x0028
        /*0034*/ 	.byte	0x00, 0xf4, 0x21, 0x00


	//----- nvinfo : EIATTR_KPARAM_INFO
	.align		4
.L_17:
        /*0038*/ 	.byte	0x04, 0x17
        /*003a*/ 	.short	(.L_19 - .L_18)
.L_18:
        /*003c*/ 	.word	0x00000000
        /*0040*/ 	.short	0x0004
        /*0042*/ 	.short	0x0020
        /*0044*/ 	.byte	0x00, 0xf4, 0x21, 0x00


	//----- nvinfo : EIATTR_KPARAM_INFO
	.align		4
.L_19:
        /*0048*/ 	.byte	0x04, 0x17
        /*004a*/ 	.short	(.L_21 - .L_20)
.L_20:
        /*004c*/ 	.word	0x00000000
        /*0050*/ 	.short	0x0003
        /*0052*/ 	.short	0x0018
        /*0054*/ 	.byte	0x00, 0xf4, 0x21, 0x00


	//----- nvinfo : EIATTR_KPARAM_INFO
	.align		4
.L_21:
        /*0058*/ 	.byte	0x04, 0x17
        /*005a*/ 	.short	(.L_23 - .L_22)
.L_22:
        /*005c*/ 	.word	0x00000000
        /*0060*/ 	.short	0x0002
        /*0062*/ 	.short	0x0010
        /*0064*/ 	.byte	0x00, 0xf4, 0x21, 0x00


	//----- nvinfo : EIATTR_KPARAM_INFO
	.align		4
.L_23:
        /*0068*/ 	.byte	0x04, 0x17
        /*006a*/ 	.short	(.L_25 - .L_24)
.L_24:
        /*006c*/ 	.word	0x00000000
        /*0070*/ 	.short	0x0001
        /*0072*/ 	.short	0x0008
        /*0074*/ 	.byte	0x00, 0xf4, 0x21, 0x00


	//----- nvinfo : EIATTR_KPARAM_INFO
	.align		4
.L_25:
        /*0078*/ 	.byte	0x04, 0x17
        /*007a*/ 	.short	(.L_27 - .L_26)
.L_26:
        /*007c*/ 	.word	0x00000000
        /*0080*/ 	.short	0x0000
        /*0082*/ 	.short	0x0000
        /*0084*/ 	.byte	0x00, 0xf4, 0x21, 0x00


	//----- nvinfo : EIATTR_SPARSE_MMA_MASK
	.align		4
.L_27:
        /*0088*/ 	.byte	0x03, 0x50
        /*008a*/ 	.short	0x0000


	//----- nvinfo : EIATTR_MAXREG_COUNT
	.align		4
        /*008c*/ 	.byte	0x03, 0x1b
        /*008e*/ 	.short	0x00ff


	//----- nvinfo : EIATTR_EXIT_INSTR_OFFSETS
	.align		4
        /*0090*/ 	.byte	0x04, 0x1c
        /*0092*/ 	.short	(.L_29 - .L_28)


	//   ....[0]....
.L_28:
        /*0094*/ 	.word	0x00000510


	//   ....[1]....
        /*0098*/ 	.word	0x00000530


	//----- nvinfo : EIATTR_REQNTID
	.align		4
.L_29:
        /*009c*/ 	.byte	0x04, 0x10
        /*009e*/ 	.short	(.L_31 - .L_30)
.L_30:
        /*00a0*/ 	.word	0x00000080
        /*00a4*/ 	.word	0x00000001
        /*00a8*/ 	.word	0x00000001


	//----- nvinfo : EIATTR_CBANK_PARAM_SIZE
	.align		4
.L_31:
        /*00ac*/ 	.byte	0x03, 0x19
        /*00ae*/ 	.short	0x003c


	//----- nvinfo : EIATTR_PARAM_CBANK
	.align		4
        /*00b0*/ 	.byte	0x04, 0x0a
        /*00b2*/ 	.short	(.L_33 - .L_32)
	.align		4
.L_32:
        /*00b4*/ 	.word	index@(.nv.constant0.triton_poi_fused__native_batch_norm_legit_no_training_convolution_relu_0)
        /*00b8*/ 	.short	0x0210
        /*00ba*/ 	.short	0x003c


	//----- nvinfo : EIATTR_SW_WAR
	.align		4
.L_33:
        /*00bc*/ 	.byte	0x04, 0x36
        /*00be*/ 	.short	(.L_35 - .L_34)
.L_34:
        /*00c0*/ 	.word	0x00000008
.L_35:


//--------------------- .nv.callgraph             --------------------------
	.section	.nv.callgraph,"",@"SHT_CUDA_CALLGRAPH"
	.align	4
	.sectionentsize	8
	.align		4
        /*0000*/ 	.word	0x00000000
	.align		4
        /*0004*/ 	.word	0xffffffff
	.align		4
        /*0008*/ 	.word	0x00000000
	.align		4
        /*000c*/ 	.word	0xfffffffe
	.align		4
        /*0010*/ 	.word	0x00000000
	.align		4
        /*0014*/ 	.word	0xfffffffd
	.align		4
        /*0018*/ 	.word	0x00000000
	.align		4
        /*001c*/ 	.word	0xfffffffc


//--------------------- .nv.constant4             --------------------------
	.section	.nv.constant4,"a",@progbits
	.align	8
	.align		8
.nv.constant4:
        /*0000*/ 	.dword	_$_str
	.align		8
        /*0008*/ 	.dword	_$_str_$_2


//--------------------- .text.triton_poi_fused__native_batch_norm_legit_no_training_convolution_relu_0 --------------------------
	.section	.text.triton_poi_fused__native_batch_norm_legit_no_training_convolution_relu_0,"ax",@progbits
	.align	128
        .global         triton_poi_fused__native_batch_norm_legit_no_training_convolution_relu_0
        .type           triton_poi_fused__native_batch_norm_legit_no_training_convolution_relu_0,@function
        .size           triton_poi_fused__native_batch_norm_legit_no_training_convolution_relu_0,(.L_x_1 - triton_poi_fused__native_batch_norm_legit_no_training_convolution_relu_0)
        .other          triton_poi_fused__native_batch_norm_legit_no_training_convolution_relu_0,@"STO_CUDA_ENTRY STV_DEFAULT"
triton_poi_fused__native_batch_norm_legit_no_training_convolution_relu_0:
.text.triton_poi_fused__native_batch_norm_legit_no_training_convolution_relu_0:
[----:B------:R-:W0:Y:S01]  /*0000*/  LDC R1, c[0x0][0x28] ;  /* 0x00000a00ff017b82 */ /* 0x000e220000000800 */
[----:B------:R-:W1:Y:S01]  /*0010*/  S2R R0, SR_TID.X ;  /* 0x0000000000007919 */ /* 0x000e620000002100 */
[----:B------:R-:W-:Y:S01]  /*0020*/  CS2R R16, SRZ ;  /* 0x0000000000107805 */ /* 0x000fe2000001ff00 */
[----:B------:R-:W-:-:S05]  /*0030*/  ULDC.64 UR4, c[0x0][0x208] ;  /* 0x0000820000047ab9 */ /* 0x000fca0000000a00 */
[----:B------:R-:W2:Y:S01]  /*0040*/  LDC.64 R14, c[0x0][0x218] ;  /* 0x00008600ff0e7b82 */ /* 0x000ea20000000a00 */
[----:B------:R-:W3:Y:S07]  /*0050*/  S2R R5, SR_CTAID.X ;  /* 0x0000000000057919 */ /* 0x000eee0000002500 */
[----:B------:R-:W4:Y:S08]  /*0060*/  LDC.64 R22, c[0x0][0x210] ;  /* 0x00008400ff167b82 */ /* 0x000f300000000a00 */
[----:B------:R-:W5:Y:S08]  /*0070*/  LDC.64 R20, c[0x0][0x220] ;  /* 0x00008800ff147b82 */ /* 0x000f700000000a00 */
[----:B------:R-:W2:Y:S01]  /*0080*/  LDC.64 R8, c[0x0][0x230] ;  /* 0x00008c00ff087b82 */ /* 0x000ea20000000a00 */
[----:B-1----:R-:W-:-:S02]  /*0090*/  SHF.L.U32 R0, R0, 0x1, RZ ;  /* 0x0000000100007819 */ /* 0x002fc400000006ff */
[----:B---3--:R-:W-:Y:S02]  /*00a0*/  SHF.R.S32.HI R3, RZ, 0x17, R5 ;  /* 0x00000017ff037819 */ /* 0x008fe40000011405 */
[----:B------:R-:W-:Y:S02]  /*00b0*/  LOP3.LUT R0, R0, 0xfe, RZ, 0xc0, !PT ;  /* 0x000000fe00007812 */ /* 0x000fe400078ec0ff */
[----:B------:R-:W-:Y:S02]  /*00c0*/  SGXT R3, R3, 0x1 ;  /* 0x000000010303781a */ /* 0x000fe40000000200 */
[----:B------:R-:W-:Y:S02]  /*00d0*/  LEA R0, R5, R0, 0x8 ;  /* 0x0000000005007211 */ /* 0x000fe400078e40ff */
[----:B------:R-:W1:Y:S02]  /*00e0*/  LDC.64 R4, c[0x0][0x228] ;  /* 0x00008a00ff047b82 */ /* 0x000e640000000a00 */
[----:B------:R-:W-:-:S02]  /*00f0*/  LEA.HI R3, R3, R0, RZ, 0x4 ;  /* 0x0000000003037211 */ /* 0x000fc400078f20ff */
[----:B------:R-:W-:Y:S02]  /*0100*/  ISETP.GE.AND P0, PT, R0, 0xa00, PT ;  /* 0x00000a000000780c */ /* 0x000fe40003f06270 */
[----:B------:R-:W-:-:S05]  /*0110*/  SHF.R.S32.HI R3, RZ, 0x4, R3 ;  /* 0x00000004ff037819 */ /* 0x000fca0000011403 */
[----:B------:R-:W-:-:S05]  /*0120*/  IMAD.HI R2, R3, 0x66666667, RZ ;  /* 0x6666666703027827 */ /* 0x000fca00078e02ff */
[----:B------:R-:W-:-:S04]  /*0130*/  SHF.R.U32.HI R7, RZ, 0x1f, R2 ;  /* 0x0000001fff077819 */ /* 0x000fc80000011602 */
[----:B------:R-:W-:Y:S02]  /*0140*/  LEA.HI.SX32 R2, R2, R7, 0x1c ;  /* 0x0000000702027211 */ /* 0x000fe400078fe2ff */
[----:B------:R-:W3:Y:S03]  /*0150*/  LDC.64 R6, c[0x0][0x238] ;  /* 0x00008e00ff067b82 */ /* 0x000ee60000000a00 */
[----:B------:R-:W-:-:S04]  /*0160*/  IMAD R19, R2, -0x28, R3 ;  /* 0xffffffd802137824 */ /* 0x000fc800078e0203 */
[----:B-1----:R-:W-:-:S05]  /*0170*/  IMAD.WIDE R4, R19, 0x4, R4 ;  /* 0x0000000413047825 */ /* 0x002fca00078e0204 */
[----:B------:R-:W3:Y:S04]  /*0180*/  @!P0 LDG.E.EL R16, desc[UR4][R4.64] ;  /* 0x0000000404108981 */ /* 0x000ee8000c2e1900 */
[----:B------:R4:W3:Y:S01]  /*0190*/  @!P0 LDG.E.EL R17, desc[UR4][R4.64] ;  /* 0x0000000404118981 */ /* 0x0008e2000c2e1900 */
[----:B------:R-:W-:Y:S02]  /*01a0*/  CS2R R12, SRZ ;  /* 0x00000000000c7805 */ /* 0x000fe4000001ff00 */
[----:B------:R-:W-:Y:S02]  /*01b0*/  CS2R R10, SRZ ;  /* 0x00000000000a7805 */ /* 0x000fe4000001ff00 */
[----:B------:R-:W-:Y:S01]  /*01c0*/  CS2R R2, SRZ ;  /* 0x0000000000027805 */ /* 0x000fe2000001ff00 */
[----:B--2---:R-:W-:-:S05]  /*01d0*/  IMAD.WIDE R14, R19, 0x4, R14 ;  /* 0x00000004130e7825 */ /* 0x004fca00078e020e */
[----:B------:R-:W2:Y:S01]  /*01e0*/  @!P0 LDG.E.EL R13, desc[UR4][R14.64] ;  /* 0x000000040e0d8981 */ /* 0x000ea2000c2e1900 */
[----:B----4-:R-:W-:-:S03]  /*01f0*/  IMAD.WIDE R4, R0, 0x4, R22 ;  /* 0x0000000400047825 */ /* 0x010fc600078e0216 */
[----:B------:R-:W4:Y:S01]  /*0200*/  @!P0 LDG.E.EL R10, desc[UR4][R14.64] ;  /* 0x000000040e0a8981 */ /* 0x000f22000c2e1900 */
[----:B-----5:R-:W-:-:S03]  /*0210*/  IMAD.WIDE R22, R19, 0x4, R20 ;  /* 0x0000000413167825 */ /* 0x020fc600078e0214 */
[----:B------:R-:W2:Y:S01]  /*0220*/  @!P0 LDG.E.64 R2, desc[UR4][R4.64] ;  /* 0x0000000404028981 */ /* 0x000ea2000c1e1b00 */
[C---:B0-----:R-:W-:Y:S01]  /*0230*/  IMAD.WIDE R8, R19.reuse, 0x4, R8 ;  /* 0x0000000413087825 */ /* 0x041fe200078e0208 */
[----:B------:R-:W-:Y:S02]  /*0240*/  CS2R R20, SRZ ;  /* 0x0000000000147805 */ /* 0x000fe4000001ff00 */
[----:B------:R-:W5:Y:S01]  /*0250*/  @!P0 LDG.E.EL R11, desc[UR4][R22.64] ;  /* 0x00000004160b8981 */ /* 0x000f62000c2e1900 */
[----:B---3--:R-:W-:Y:S01]  /*0260*/  IMAD.WIDE R6, R19, 0x4, R6 ;  /* 0x0000000413067825 */ /* 0x008fe200078e0206 */
[----:B------:R-:W-:Y:S02]  /*0270*/  CS2R R18, SRZ ;  /* 0x0000000000127805 */ /* 0x000fe4000001ff00 */
[----:B------:R-:W3:Y:S04]  /*0280*/  @!P0 LDG.E.EL R12, desc[UR4][R22.64] ;  /* 0x00000004160c8981 */ /* 0x000ee8000c2e1900 */
[----:B------:R-:W2:Y:S04]  /*0290*/  @!P0 LDG.E.EL R20, desc[UR4][R8.64] ;  /* 0x0000000408148981 */ /* 0x000ea8000c2e1900 */
[----:B------:R0:W2:Y:S04]  /*02a0*/  @!P0 LDG.E.EL R21, desc[UR4][R8.64] ;  /* 0x0000000408158981 */ /* 0x0000a8000c2e1900 */
[----:B------:R-:W2:Y:S04]  /*02b0*/  @!P0 LDG.E.EL R19, desc[UR4][R6.64] ;  /* 0x0000000406138981 */ /* 0x000ea8000c2e1900 */
[----:B------:R1:W2:Y:S01]  /*02c0*/  @!P0 LDG.E.EL R18, desc[UR4][R6.64] ;  /* 0x0000000406128981 */ /* 0x0002a2000c2e1900 */
[----:B0-----:R-:W-:Y:S01]  /*02d0*/  HFMA2.MMA R8, -RZ, RZ, 1.625, 0 ;  /* 0x3e800000ff087435 */ /* 0x001fe200000001ff */
[----:B-1----:R-:W0:Y:S02]  /*02e0*/  LDC.64 R6, c[0x0][0x240] ;  /* 0x00009000ff067b82 */ /* 0x002e240000000a00 */
[----:B0-----:R-:W-:-:S04]  /*02f0*/  IMAD.WIDE R6, R0, 0x4, R6 ;  /* 0x0000000400067825 */ /* 0x001fc800078e0206 */
[----:B------:R-:W-:Y:S01]  /*0300*/  FADD R16, R16, 9.9999997473787516356e-06 ;  /* 0x3727c5ac10107421 */ /* 0x000fe20000000000 */
[----:B------:R-:W-:-:S03]  /*0310*/  FADD R17, R17, 9.9999997473787516356e-06 ;  /* 0x3727c5ac11117421 */ /* 0x000fc60000000000 */
[----:B------:R-:W0:Y:S08]  /*0320*/  MUFU.SQRT R14, R16 ;  /* 0x00000010000e7308 */ /* 0x000e300000002000 */
[----:B------:R-:W1:Y:S01]  /*0330*/  MUFU.SQRT R15, R17 ;  /* 0x00000011000f7308 */ /* 0x000e620000002000 */
[C---:B0-----:R-:W-:Y:S02]  /*0340*/  FSETP.GT.AND P1, PT, R14.reuse, 8.50705917302346158658e+37, PT ;  /* 0x7e8000000e00780b */ /* 0x041fe40003f24000 */
[----:B------:R-:W-:-:S02]  /*0350*/  FSETP.GEU.AND P3, PT, R14, 1.175494350822287508e-38, PT ;  /* 0x008000000e00780b */ /* 0x000fc40003f6e000 */
[C---:B-1----:R-:W-:Y:S02]  /*0360*/  FSETP.GT.AND P2, PT, R15.reuse, 8.50705917302346158658e+37, PT ;  /* 0x7e8000000f00780b */ /* 0x042fe40003f44000 */
[----:B------:R-:W-:-:S07]  /*0370*/  FSETP.GEU.AND P4, PT, R15, 1.175494350822287508e-38, PT ;  /* 0x008000000f00780b */ /* 0x000fce0003f8e000 */
[----:B------:R-:W-:-:S04]  /*0380*/  @P1 FMUL R14, R14, 0.25 ;  /* 0x3e8000000e0e1820 */ /* 0x000fc80000400000 */
[----:B------:R-:W-:Y:S01]  /*0390*/  @!P3 FMUL R14, R14, 16777216 ;  /* 0x4b8000000e0eb820 */ /* 0x000fe20000400000 */
[----:B------:R-:W-:-:S04]  /*03a0*/  @P2 FMUL R15, R15, 0.25 ;  /* 0x3e8000000f0f2820 */ /* 0x000fc80000400000 */
[----:B------:R-:W-:Y:S01]  /*03b0*/  @!P4 FMUL R15, R15, 16777216 ;  /* 0x4b8000000f0fc820 */ /* 0x000fe20000400000 */
[----:B------:R-:W0:Y:S01]  /*03c0*/  MUFU.RCP R14, R14 ;  /* 0x0000000e000e7308 */ /* 0x000e220000001000 */
[----:B------:R-:W-:-:S07]  /*03d0*/  FSEL R9, R8, 1, P1 ;  /* 0x3f80000008097808 */ /* 0x000fce0000800000 */
[----:B------:R-:W1:Y:S01]  /*03e0*/  MUFU.RCP R15, R15 ;  /* 0x0000000f000f7308 */ /* 0x000e620000001000 */
[----:B------:R-:W-:Y:S01]  /*03f0*/  FSEL R8, R8, 1, P2 ;  /* 0x3f80000008087808 */ /* 0x000fe20001000000 */
[----:B------:R-:W-:Y:S01]  /*0400*/  @!P3 FMUL R9, R9, 16777216 ;  /* 0x4b8000000909b820 */ /* 0x000fe20000400000 */
[----:B--2---:R-:W-:Y:S01]  /*0410*/  FADD R2, R13, R2 ;  /* 0x000000020d027221 */ /* 0x004fe20000000000 */
[----:B----4-:R-:W-:Y:S02]  /*0420*/  FADD R3, R10, R3 ;  /* 0x000000030a037221 */ /* 0x010fe40000000000 */
[----:B------:R-:W-:Y:S01]  /*0430*/  @!P4 FMUL R8, R8, 16777216 ;  /* 0x4b8000000808c820 */ /* 0x000fe20000400000 */
[----:B0-----:R-:W-:Y:S01]  /*0440*/  FMUL R14, R14, R9 ;  /* 0x000000090e0e7220 */ /* 0x001fe20000400000 */
[----:B-----5:R-:W-:Y:S01]  /*0450*/  FADD R11, R2, -R11 ;  /* 0x8000000b020b7221 */ /* 0x020fe20000000000 */
[----:B---3--:R-:W-:Y:S01]  /*0460*/  FADD R12, R3, -R12 ;  /* 0x8000000c030c7221 */ /* 0x008fe20000000000 */
[----:B-1----:R-:W-:-:S02]  /*0470*/  FMUL R9, R15, R8 ;  /* 0x000000080f097220 */ /* 0x002fc40000400000 */
[----:B------:R-:W-:Y:S02]  /*0480*/  FMUL R14, R11, R14 ;  /* 0x0000000e0b0e7220 */ /* 0x000fe40000400000 */
[----:B------:R-:W-:Y:S02]  /*0490*/  FMUL R9, R12, R9 ;  /* 0x000000090c097220 */ /* 0x000fe40000400000 */
[----:B------:R-:W-:Y:S02]  /*04a0*/  FFMA R14, R14, R20, R19 ;  /* 0x000000140e0e7223 */ /* 0x000fe40000000013 */
[----:B------:R-:W-:Y:S01]  /*04b0*/  FFMA R9, R9, R21, R18 ;  /* 0x0000001509097223 */ /* 0x000fe20000000012 */
[----:B------:R0:W-:Y:S02]  /*04c0*/  @!P0 STG.E.64 desc[UR4][R4.64], R2 ;  /* 0x0000000204008986 */ /* 0x0001e4000c101b04 */
[----:B------:R-:W-:Y:S02]  /*04d0*/  FSETP.GEU.AND P1, PT, R14, RZ, PT ;  /* 0x000000ff0e00720b */ /* 0x000fe40003f2e000 */
[----:B------:R-:W-:-:S02]  /*04e0*/  FSETP.GEU.AND P2, PT, R9, RZ, PT ;  /* 0x000000ff0900720b */ /* 0x000fc40003f4e000 */
[----:B------:R-:W-:Y:S02]  /*04f0*/  FSEL R8, R14, RZ, P1 ;  /* 0x000000ff0e087208 */ /* 0x000fe40000800000 */
[----:B------:R-:W-:Y:S01]  /*0500*/  FSEL R9, R9, RZ, P2 ;  /* 0x000000ff09097208 */ /* 0x000fe20001000000 */
[----:B0-----:R-:W-:Y:S08]  /*0510*/  @P0 EXIT ;  /* 0x000000000000094d */ /* 0x001ff00003800000 */
[----:B------:R-:W-:Y:S01]  /*0520*/  STG.E.64 desc[UR4][R6.64], R8 ;  /* 0x0000000806007986 */ /* 0x000fe2000c101b04 */
[----:B------:R-:W-:Y:S05]  /*0530*/  EXIT ;  /* 0x000000000000794d */ /* 0x000fea0003800000 */
.L_x_0:
[----:B------:R-:W-:-:S00]  /*0540*/  BRA `(.L_x_0) ;  /* 0xfffffffc00fc7947 */ /* 0x000fc0000383ffff */
[----:B------:R-:W-:-:S00]  /*0550*/  NOP ;  /* 0x0000000000007918 */ /* 0x000fc00000000000 */
        /* <DEDUP_REMOVED lines=10> */
.L_x_1:


//--------------------- .nv.global.init           --------------------------
	.section	.nv.global.init,"aw",@progbits
.nv.global.init:
	.type		_$_str,@object
	.size		_$_str,(_$_str_$_2 - _$_str)
_$_str:
        /*0000*/ 	.byte	0x5f, 0x5f, 0x43, 0x55, 0x44, 0x41, 0x5f, 0x46, 0x54, 0x5a, 0x00
	.type		_$_str_$_2,@object
	.size		_$_str_$_2,(.L_1 - _$_str_$_2)
_$_str_$_2:
        /*000b*/ 	.byte	0x5f, 0x5f, 0x43, 0x55, 0x44, 0x41, 0x5f, 0x50, 0x52, 0x45, 0x43, 0x5f, 0x53, 0x51, 0x52, 0x54
        /*001b*/ 	.byte	0x00
.L_1:


//--------------------- .nv.constant0.triton_poi_fused__native_batch_norm_legit_no_training_convolution_relu_0 --------------------------
	.section	.nv.constant0.triton_poi_fused__native_batch_norm_legit_no_training_convolution_relu_0,"a",@progbits
	.sectionflags	@""
	.align	4
.nv.constant0.triton_poi_fused__native_batch_norm_legit_no_training_convolution_relu_0:
	.zero		588
